//
// Generated by NVIDIA NVVM Compiler
//
// Compiler Build ID: CL-36424714
// Cuda compilation tools, release 13.0, V13.0.88
// Based on NVVM 20.0.0
//

.version 9.0
.target sm_100
.address_size 64

	// .globl	_Z18hello_world_kernelPf
.extern .func  (.param .b32 func_retval0) vprintf
(
	.param .b64 vprintf_param_0,
	.param .b64 vprintf_param_1
)
;
.global .align 1 .b8 $str[13] = {72, 101, 108, 108, 111, 32, 87, 111, 114, 108, 100, 10};

.visible .entry _Z18hello_world_kernelPf(
	.param .u64 .ptr .align 1 _Z18hello_world_kernelPf_param_0
)
{
	.reg .b32 	%r<3>;
	.reg .b64 	%rd<3>;

	mov.u64 	%rd1, $str;
	cvta.global.u64 	%rd2, %rd1;
	{ // callseq 0, 0
	.param .b64 param0;
	st.param.b64 	[param0], %rd2;
	.param .b64 param1;
	st.param.b64 	[param1], 0;
	.param .b32 retval0;
	call.uni (retval0), 
	vprintf, 
	(
	param0, 
	param1
	);
	ld.param.b32 	%r1, [retval0];
	} // callseq 0
	ret;

}


// ===== COMPILED SASS (sm_100) =====

	.target	sm_100

	.elftype	@"ET_EXEC"


//--------------------- .note.nv.tkinfo           --------------------------
	.section	.note.nv.tkinfo,"",@"SHT_NOTE"
	.sectionflags	@"SHF_NOTE_NV_TKINFO"
	.tkinfo
        /*0018*/ 	.word	0x00000002
        /*0030*/ 	.string	""
        /*0030*/ 	.string	"ptxas"
        /*0030*/ 	.string	"Cuda compilation tools, release 13.0, V13.0.88"
        /*0030*/ 	.string	"Build cuda_13.0.r13.0/compiler.36424714_0"
        /*0030*/ 	.string	"-arch sm_100 -m 64 "



//--------------------- .note.nv.cuinfo           --------------------------
	.section	.note.nv.cuinfo,"",@"SHT_NOTE"
	.sectionflags	@"SHF_NOTE_NV_CUINFO"
        /*0018*/ 	.short	0x0002
        /*001a*/ 	.short	0x0064
        /*001c*/ 	.short	0x0082
	.zero		2


//--------------------- .nv.info                  --------------------------
	.section	.nv.info,"",@"SHT_CUDA_INFO"
	.align	4


	//----- nvinfo : EIATTR_REGCOUNT
	.align		4
        /*0000*/ 	.byte	0x04, 0x2f
        /*0002*/ 	.short	(.L_2 - .L_1)
	.align		4
.L_1:
        /*0004*/ 	.word	index@(_Z18hello_world_kernelPf)
        /*0008*/ 	.word	0x00000018


	//----- nvinfo : EIATTR_FRAME_SIZE
	.align		4
.L_2:
        /*000c*/ 	.byte	0x04, 0x11
        /*000e*/ 	.short	(.L_4 - .L_3)
	.align		4
.L_3:
        /*0010*/ 	.word	index@(_Z18hello_world_kernelPf)
        /*0014*/ 	.word	0x00000000


	//----- nvinfo : EIATTR_MIN_STACK_SIZE
	.align		4
.L_4:
        /*0018*/ 	.byte	0x04, 0x12
        /*001a*/ 	.short	(.L_6 - .L_5)
	.align		4
.L_5:
        /*001c*/ 	.word	index@(_Z18hello_world_kernelPf)
        /*0020*/ 	.word	0x00000000
.L_6:


//--------------------- .nv.compat                --------------------------
	.section	.nv.compat,"",@"SHT_CUDA_COMPAT_INFO"
	.align	4
        /*0000*/ 	.byte	0x02, 0x09, 0x00, 0x00, 0x02, 0x02, 0x01, 0x00, 0x02, 0x05, 0x05, 0x00, 0x03, 0x07, 0x01, 0x01
        /*0010*/ 	.byte	0x02, 0x03, 0x00, 0x00, 0x02, 0x06, 0x01, 0x00, 0x04, 0x0b, 0x08, 0x00, 0x09, 0x00, 0x00, 0x00
        /*0020*/ 	.byte	0x00, 0x00, 0x00, 0x00


//--------------------- .nv.info._Z18hello_world_kernelPf --------------------------
	.section	.nv.info._Z18hello_world_kernelPf,"",@"SHT_CUDA_INFO"
	.sectionflags	@""
	.align	4


	//----- nvinfo : EIATTR_CUDA_API_VERSION
	.align		4
        /*0000*/ 	.byte	0x04, 0x37
        /*0002*/ 	.short	(.L_8 - .L_7)
.L_7:
        /*0004*/ 	.word	0x00000082


	//----- nvinfo : EIATTR_KPARAM_INFO
	.align		4
.L_8:
        /*0008*/ 	.byte	0x04, 0x17
        /*000a*/ 	.short	(.L_10 - .L_9)
.L_9:
        /*000c*/ 	.word	0x00000000
        /*0010*/ 	.short	0x0000
        /*0012*/ 	.short	0x0000
        /*0014*/ 	.byte	0x00, 0xf5, 0x21, 0x00


	//----- nvinfo : EIATTR_SPARSE_MMA_MASK
	.align		4
.L_10:
        /*0018*/ 	.byte	0x03, 0x50
        /*001a*/ 	.short	0x0000


	//----- nvinfo : EIATTR_MAXREG_COUNT
	.align		4
        /*001c*/ 	.byte	0x03, 0x1b
        /*001e*/ 	.short	0x00ff


	//----- nvinfo : EIATTR_EXTERNS
	.align		4
        /*0020*/ 	.byte	0x04, 0x0f
        /*0022*/ 	.short	(.L_12 - .L_11)


	//   ....[0]....
	.align		4
.L_11:
        /*0024*/ 	.word	index@(vprintf)


	//----- nvinfo : EIATTR_MERCURY_ISA_VERSION
	.align		4
.L_12:
        /*0028*/ 	.byte	0x03, 0x5f
        /*002a*/ 	.short	0x0101


	//----- nvinfo : EIATTR_VRC_CTA_INIT_COUNT
	.align		4
        /*002c*/ 	.byte	0x02, 0x4a
	.zero		1
	.zero		1


	//----- nvinfo : EIATTR_SYSCALL_OFFSETS
	.align		4
        /*0030*/ 	.byte	0x04, 0x46
        /*0032*/ 	.short	(.L_14 - .L_13)


	//   ....[0]....
.L_13:
        /*0034*/ 	.word	0x00000080


	//----- nvinfo : EIATTR_EXIT_INSTR_OFFSETS
	.align		4
.L_14:
        /*0038*/ 	.byte	0x04, 0x1c
        /*003a*/ 	.short	(.L_16 - .L_15)


	//   ....[0]....
.L_15:
        /*003c*/ 	.word	0x00000090


	//----- nvinfo : EIATTR_CBANK_PARAM_SIZE
	.align		4
.L_16:
        /*0040*/ 	.byte	0x03, 0x19
        /*0042*/ 	.short	0x0008


	//----- nvinfo : EIATTR_PARAM_CBANK
	.align		4
        /*0044*/ 	.byte	0x04, 0x0a
        /*0046*/ 	.short	(.L_18 - .L_17)
	.align		4
.L_17:
        /*0048*/ 	.word	index@(.nv.constant0._Z18hello_world_kernelPf)
        /*004c*/ 	.short	0x0380
        /*004e*/ 	.short	0x0008


	//----- nvinfo : EIATTR_SW_WAR
	.align		4
.L_18:
        /*0050*/ 	.byte	0x04, 0x36
        /*0052*/ 	.short	(.L_20 - .L_19)
.L_19:
        /*0054*/ 	.word	0x00000008
.L_20:


//--------------------- .nv.callgraph             --------------------------
	.section	.nv.callgraph,"",@"SHT_CUDA_CALLGRAPH"
	.align	4
	.sectionentsize	8
	.align		4
        /*0000*/ 	.word	0x00000000
	.align		4
        /*0004*/ 	.word	0xffffffff
	.align		4
        /*0008*/ 	.word	index@(_Z18hello_world_kernelPf)
	.align		4
        /*000c*/ 	.word	index@(vprintf)
	.align		4
        /*0010*/ 	.word	0x00000000
	.align		4
        /*0014*/ 	.word	0xfffffffe
	.align		4
        /*0018*/ 	.word	0x00000000
	.align		4
        /*001c*/ 	.word	0xfffffffd
	.align		4
        /*0020*/ 	.word	0x00000000
	.align		4
        /*0024*/ 	.word	0xfffffffc


//--------------------- .nv.constant4             --------------------------
	.section	.nv.constant4,"a",@progbits
	.align	8
	.align		8
.nv.constant4:
        /*0000*/ 	.dword	vprintf
	.align		8
        /*0008*/ 	.dword	$str


//--------------------- .text._Z18hello_world_kernelPf --------------------------
	.section	.text._Z18hello_world_kernelPf,"ax",@progbits
	.align	128
        .global         _Z18hello_world_kernelPf
        .type           _Z18hello_world_kernelPf,@function
        .size           _Z18hello_world_kernelPf,(.L_x_2 - _Z18hello_world_kernelPf)
        .other          _Z18hello_world_kernelPf,@"STO_CUDA_ENTRY STV_DEFAULT"
_Z18hello_world_kernelPf:
.text._Z18hello_world_kernelPf:
[----:B------:R-:W0:Y:S01]  /*0000*/  LDC R1, c[0x0][0x37c] ;  /* 0x0000df00ff017b82 */ /* 0x000e220000000800 */
[----:B------:R-:W-:Y:S01]  /*0010*/  MOV R0, 0x0 ;  /* 0x0000000000007802 */ /* 0x000fe20000000f00 */
[----:B------:R-:W1:Y:S01]  /*0020*/  LDCU.64 UR4, c[0x4][0x8] ;  /* 0x01000100ff0477ac */ /* 0x000e620008000a00 */
[----:B------:R-:W-:-:S05]  /*0030*/  CS2R R6, SRZ ;  /* 0x0000000000067805 */ /* 0x000fca000001ff00 */
[----:B------:R2:W3:Y:S01]  /*0040*/  LDC.64 R2, c[0x4][R0] ;  /* 0x0100000000027b82 */ /* 0x0004e20000000a00 */
[----:B-1----:R-:W-:Y:S02]  /*0050*/  IMAD.U32 R4, RZ, RZ, UR4 ;  /* 0x00000004ff047e24 */ /* 0x002fe4000f8e00ff */
[----:B--2---:R-:W-:-:S07]  /*0060*/  IMAD.U32 R5, RZ, RZ, UR5 ;  /* 0x00000005ff057e24 */ /* 0x004fce000f8e00ff */
[----:B------:R-:W-:-:S07]  /*0070*/  LEPC R20, `(.L_x_0) ;  /* 0x000000001014794e */ /* 0x000fce0000000000 */
[----:B0--3--:R-:W-:Y:S05]  /*0080*/  CALL.ABS.NOINC R2 ;  /* 0x0000000002007343 */ /* 0x009fea0003c00000 */
.L_x_0:
[----:B------:R-:W-:Y:S05]  /*0090*/  EXIT ;  /* 0x000000000000794d */ /* 0x000fea0003800000 */
.L_x_1:
[----:B------:R-:W-:-:S00]  /*00a0*/  BRA `(.L_x_1) ;  /* 0xfffffffc00fc7947 */ /* 0x000fc0000383ffff */
[----:B------:R-:W-:-:S00]  /*00b0*/  NOP ;  /* 0x0000000000007918 */ /* 0x000fc00000000000 */
        /* <DEDUP_REMOVED lines=12> */
.L_x_2:


//--------------------- .nv.global.init           --------------------------
	.section	.nv.global.init,"aw",@progbits
.nv.global.init:
	.type		$str,@object
	.size		$str,(.L_0 - $str)
$str:
        /*0000*/ 	.byte	0x48, 0x65, 0x6c, 0x6c, 0x6f, 0x20, 0x57, 0x6f, 0x72, 0x6c, 0x64, 0x0a, 0x00
.L_0:


//--------------------- .nv.shared.reserved.0     --------------------------
	.section	.nv.shared.reserved.0,"aw",@nobits
	.weak		__nv_reservedSMEM_offset_0_alias
	.size		__nv_reservedSMEM_offset_0_alias, 0, 64
	.other		__nv_reservedSMEM_offset_0_alias,@"STO_CUDA_RESERVED_SHARED STV_DEFAULT"
__nv_reservedSMEM_offset_0_alias:
	.zero		0
	.zero		64


//--------------------- .nv.constant0._Z18hello_world_kernelPf --------------------------
	.section	.nv.constant0._Z18hello_world_kernelPf,"a",@progbits
	.sectionflags	@""
	.align	4
.nv.constant0._Z18hello_world_kernelPf:
	.zero		904


//--------------------- SYMBOLS --------------------------

	.type		.nv.reservedSmem.offset0,@object
	.size		.nv.reservedSmem.offset0,0x4
	.type		vprintf,@function
